//
// Generated by NVIDIA NVVM Compiler
//
// Compiler Build ID: CL-36424714
// Cuda compilation tools, release 13.0, V13.0.88
// Based on NVVM 20.0.0
//

.version 9.0
.target sm_100
.address_size 64

	// .globl	_Z16interleaved_pairPiS_i

.visible .entry _Z16interleaved_pairPiS_i(
	.param .u64 .ptr .align 1 _Z16interleaved_pairPiS_i_param_0,
	.param .u64 .ptr .align 1 _Z16interleaved_pairPiS_i_param_1,
	.param .u32 _Z16interleaved_pairPiS_i_param_2
)
{
	.reg .pred 	%p<6>;
	.reg .b32 	%r<14>;
	.reg .b64 	%rd<11>;

	ld.param.u64 	%rd4, [_Z16interleaved_pairPiS_i_param_0];
	ld.param.u64 	%rd3, [_Z16interleaved_pairPiS_i_param_1];
	ld.param.u32 	%r7, [_Z16interleaved_pairPiS_i_param_2];
	cvta.to.global.u64 	%rd1, %rd4;
	mov.u32 	%r1, %tid.x;
	mov.u32 	%r13, %ntid.x;
	mov.u32 	%r3, %ctaid.x;
	mad.lo.s32 	%r4, %r13, %r3, %r1;
	setp.gt.u32 	%p1, %r4, %r7;
	@%p1 bra 	$L__BB0_7;
	setp.lt.u32 	%p2, %r13, 2;
	mul.wide.u32 	%rd5, %r4, 4;
	add.s64 	%rd2, %rd1, %rd5;
	@%p2 bra 	$L__BB0_5;
$L__BB0_2:
	shr.u32 	%r6, %r13, 1;
	setp.ge.u32 	%p3, %r1, %r6;
	@%p3 bra 	$L__BB0_4;
	add.s32 	%r8, %r6, %r4;
	mul.wide.u32 	%rd6, %r8, 4;
	add.s64 	%rd7, %rd1, %rd6;
	ld.global.u32 	%r9, [%rd7];
	ld.global.u32 	%r10, [%rd2];
	add.s32 	%r11, %r10, %r9;
	st.global.u32 	[%rd2], %r11;
$L__BB0_4:
	bar.sync 	0;
	setp.gt.u32 	%p4, %r13, 3;
	mov.u32 	%r13, %r6;
	@%p4 bra 	$L__BB0_2;
$L__BB0_5:
	setp.ne.s32 	%p5, %r1, 0;
	@%p5 bra 	$L__BB0_7;
	ld.global.u32 	%r12, [%rd2];
	cvta.to.global.u64 	%rd8, %rd3;
	mul.wide.u32 	%rd9, %r3, 4;
	add.s64 	%rd10, %rd8, %rd9;
	st.global.u32 	[%rd10], %r12;
$L__BB0_7:
	ret;

}
	// .globl	_Z35reduction_neighbored_pairs_improvedPiS_i
.visible .entry _Z35reduction_neighbored_pairs_improvedPiS_i(
	.param .u64 .ptr .align 1 _Z35reduction_neighbored_pairs_improvedPiS_i_param_0,
	.param .u64 .ptr .align 1 _Z35reduction_neighbored_pairs_improvedPiS_i_param_1,
	.param .u32 _Z35reduction_neighbored_pairs_improvedPiS_i_param_2
)
{
	.reg .pred 	%p<6>;
	.reg .b32 	%r<18>;
	.reg .b64 	%rd<16>;

	ld.param.u64 	%rd5, [_Z35reduction_neighbored_pairs_improvedPiS_i_param_0];
	ld.param.u64 	%rd4, [_Z35reduction_neighbored_pairs_improvedPiS_i_param_1];
	ld.param.u32 	%r9, [_Z35reduction_neighbored_pairs_improvedPiS_i_param_2];
	cvta.to.global.u64 	%rd1, %rd5;
	mov.u32 	%r1, %tid.x;
	mov.u32 	%r2, %ntid.x;
	mov.u32 	%r3, %ctaid.x;
	mul.lo.s32 	%r10, %r2, %r3;
	add.s32 	%r4, %r10, %r1;
	cvt.u64.u32 	%rd2, %r10;
	setp.gt.u32 	%p1, %r4, %r9;
	@%p1 bra 	$L__BB1_8;
	setp.lt.u32 	%p2, %r2, 2;
	@%p2 bra 	$L__BB1_6;
	shl.b64 	%rd6, %rd2, 2;
	add.s64 	%rd3, %rd1, %rd6;
	shr.u32 	%r5, %r2, 1;
	mov.b32 	%r17, 1;
$L__BB1_3:
	shl.b32 	%r7, %r17, 1;
	mul.lo.s32 	%r8, %r7, %r1;
	setp.ge.u32 	%p3, %r8, %r2;
	@%p3 bra 	$L__BB1_5;
	add.s32 	%r12, %r8, %r17;
	mul.wide.u32 	%rd7, %r12, 4;
	add.s64 	%rd8, %rd3, %rd7;
	ld.global.u32 	%r13, [%rd8];
	mul.wide.u32 	%rd9, %r8, 4;
	add.s64 	%rd10, %rd3, %rd9;
	ld.global.u32 	%r14, [%rd10];
	add.s32 	%r15, %r14, %r13;
	st.global.u32 	[%rd10], %r15;
$L__BB1_5:
	bar.sync 	0;
	setp.le.u32 	%p4, %r7, %r5;
	mov.u32 	%r17, %r7;
	@%p4 bra 	$L__BB1_3;
$L__BB1_6:
	setp.ne.s32 	%p5, %r1, 0;
	@%p5 bra 	$L__BB1_8;
	mul.wide.u32 	%rd11, %r4, 4;
	add.s64 	%rd12, %rd1, %rd11;
	ld.global.u32 	%r16, [%rd12];
	cvta.to.global.u64 	%rd13, %rd4;
	mul.wide.u32 	%rd14, %r3, 4;
	add.s64 	%rd15, %rd13, %rd14;
	st.global.u32 	[%rd15], %r16;
$L__BB1_8:
	ret;

}


// ===== COMPILED SASS (sm_100) =====

	.target	sm_100

	.elftype	@"ET_EXEC"


//--------------------- .note.nv.tkinfo           --------------------------
	.section	.note.nv.tkinfo,"",@"SHT_NOTE"
	.sectionflags	@"SHF_NOTE_NV_TKINFO"
	.tkinfo
        /*0018*/ 	.word	0x00000002
        /*0030*/ 	.string	""
        /*0030*/ 	.string	"ptxas"
        /*0030*/ 	.string	"Cuda compilation tools, release 13.0, V13.0.88"
        /*0030*/ 	.string	"Build cuda_13.0.r13.0/compiler.36424714_0"
        /*0030*/ 	.string	"-arch sm_100 -m 64 "



//--------------------- .note.nv.cuinfo           --------------------------
	.section	.note.nv.cuinfo,"",@"SHT_NOTE"
	.sectionflags	@"SHF_NOTE_NV_CUINFO"
        /*0018*/ 	.short	0x0002
        /*001a*/ 	.short	0x0064
        /*001c*/ 	.short	0x0082
	.zero		2


//--------------------- .nv.info                  --------------------------
	.section	.nv.info,"",@"SHT_CUDA_INFO"
	.align	4


	//----- nvinfo : EIATTR_REGCOUNT
	.align		4
        /*0000*/ 	.byte	0x04, 0x2f
        /*0002*/ 	.short	(.L_1 - .L_0)
	.align		4
.L_0:
        /*0004*/ 	.word	index@(_Z16interleaved_pairPiS_i)
        /*0008*/ 	.word	0x00000010


	//----- nvinfo : EIATTR_FRAME_SIZE
	.align		4
.L_1:
        /*000c*/ 	.byte	0x04, 0x11
        /*000e*/ 	.short	(.L_3 - .L_2)
	.align		4
.L_2:
        /*0010*/ 	.word	index@(_Z16interleaved_pairPiS_i)
        /*0014*/ 	.word	0x00000000


	//----- nvinfo : EIATTR_REGCOUNT
	.align		4
.L_3:
        /*0018*/ 	.byte	0x04, 0x2f
        /*001a*/ 	.short	(.L_5 - .L_4)
	.align		4
.L_4:
        /*001c*/ 	.word	index@(_Z35reduction_neighbored_pairs_improvedPiS_i)
        /*0020*/ 	.word	0x00000012


	//----- nvinfo : EIATTR_FRAME_SIZE
	.align		4
.L_5:
        /*0024*/ 	.byte	0x04, 0x11
        /*0026*/ 	.short	(.L_7 - .L_6)
	.align		4
.L_6:
        /*0028*/ 	.word	index@(_Z35reduction_neighbored_pairs_improvedPiS_i)
        /*002c*/ 	.word	0x00000000


	//----- nvinfo : EIATTR_MIN_STACK_SIZE
	.align		4
.L_7:
        /*0030*/ 	.byte	0x04, 0x12
        /*0032*/ 	.short	(.L_9 - .L_8)
	.align		4
.L_8:
        /*0034*/ 	.word	index@(_Z35reduction_neighbored_pairs_improvedPiS_i)
        /*0038*/ 	.word	0x00000000


	//----- nvinfo : EIATTR_MIN_STACK_SIZE
	.align		4
.L_9:
        /*003c*/ 	.byte	0x04, 0x12
        /*003e*/ 	.short	(.L_11 - .L_10)
	.align		4
.L_10:
        /*0040*/ 	.word	index@(_Z16interleaved_pairPiS_i)
        /*0044*/ 	.word	0x00000000
.L_11:


//--------------------- .nv.compat                --------------------------
	.section	.nv.compat,"",@"SHT_CUDA_COMPAT_INFO"
	.align	4
        /*0000*/ 	.byte	0x02, 0x09, 0x00, 0x00, 0x02, 0x02, 0x01, 0x00, 0x02, 0x05, 0x05, 0x00, 0x03, 0x07, 0x01, 0x01
        /*0010*/ 	.byte	0x02, 0x03, 0x00, 0x00, 0x02, 0x06, 0x01, 0x00, 0x04, 0x0b, 0x08, 0x00, 0x09, 0x00, 0x00, 0x00
        /*0020*/ 	.byte	0x00, 0x00, 0x00, 0x00


//--------------------- .nv.info._Z35reduction_neighbored_pairs_improvedPiS_i --------------------------
	.section	.nv.info._Z35reduction_neighbored_pairs_improvedPiS_i,"",@"SHT_CUDA_INFO"
	.sectionflags	@""
	.align	4


	//----- nvinfo : EIATTR_CUDA_API_VERSION
	.align		4
        /*0000*/ 	.byte	0x04, 0x37
        /*0002*/ 	.short	(.L_13 - .L_12)
.L_12:
        /*0004*/ 	.word	0x00000082


	//----- nvinfo : EIATTR_KPARAM_INFO
	.align		4
.L_13:
        /*0008*/ 	.byte	0x04, 0x17
        /*000a*/ 	.short	(.L_15 - .L_14)
.L_14:
        /*000c*/ 	.word	0x00000000
        /*0010*/ 	.short	0x0002
        /*0012*/ 	.short	0x0010
        /*0014*/ 	.byte	0x00, 0xf0, 0x11, 0x00


	//----- nvinfo : EIATTR_KPARAM_INFO
	.align		4
.L_15:
        /*0018*/ 	.byte	0x04, 0x17
        /*001a*/ 	.short	(.L_17 - .L_16)
.L_16:
        /*001c*/ 	.word	0x00000000
        /*0020*/ 	.short	0x0001
        /*0022*/ 	.short	0x0008
        /*0024*/ 	.byte	0x00, 0xf5, 0x21, 0x00


	//----- nvinfo : EIATTR_KPARAM_INFO
	.align		4
.L_17:
        /*0028*/ 	.byte	0x04, 0x17
        /*002a*/ 	.short	(.L_19 - .L_18)
.L_18:
        /*002c*/ 	.word	0x00000000
        /*0030*/ 	.short	0x0000
        /*0032*/ 	.short	0x0000
        /*0034*/ 	.byte	0x00, 0xf5, 0x21, 0x00


	//----- nvinfo : EIATTR_SPARSE_MMA_MASK
	.align		4
.L_19:
        /*0038*/ 	.byte	0x03, 0x50
        /*003a*/ 	.short	0x0000


	//----- nvinfo : EIATTR_MAXREG_COUNT
	.align		4
        /*003c*/ 	.byte	0x03, 0x1b
        /*003e*/ 	.short	0x00ff


	//----- nvinfo : EIATTR_NUM_BARRIERS
	.align		4
        /*0040*/ 	.byte	0x02, 0x4c
        /*0042*/ 	.byte	0x01
	.zero		1


	//----- nvinfo : EIATTR_MERCURY_ISA_VERSION
	.align		4
        /*0044*/ 	.byte	0x03, 0x5f
        /*0046*/ 	.short	0x0101


	//----- nvinfo : EIATTR_VRC_CTA_INIT_COUNT
	.align		4
        /*0048*/ 	.byte	0x02, 0x4a
	.zero		1
	.zero		1


	//----- nvinfo : EIATTR_EXIT_INSTR_OFFSETS
	.align		4
        /*004c*/ 	.byte	0x04, 0x1c
        /*004e*/ 	.short	(.L_21 - .L_20)


	//   ....[0]....
.L_20:
        /*0050*/ 	.word	0x00000080


	//   ....[1]....
        /*0054*/ 	.word	0x00000230


	//   ....[2]....
        /*0058*/ 	.word	0x000002a0


	//----- nvinfo : EIATTR_CRS_STACK_SIZE
	.align		4
.L_21:
        /*005c*/ 	.byte	0x04, 0x1e
        /*005e*/ 	.short	(.L_23 - .L_22)
.L_22:
        /*0060*/ 	.word	0x00000000


	//----- nvinfo : EIATTR_CBANK_PARAM_SIZE
	.align		4
.L_23:
        /*0064*/ 	.byte	0x03, 0x19
        /*0066*/ 	.short	0x0014


	//----- nvinfo : EIATTR_PARAM_CBANK
	.align		4
        /*0068*/ 	.byte	0x04, 0x0a
        /*006a*/ 	.short	(.L_25 - .L_24)
	.align		4
.L_24:
        /*006c*/ 	.word	index@(.nv.constant0._Z35reduction_neighbored_pairs_improvedPiS_i)
        /*0070*/ 	.short	0x0380
        /*0072*/ 	.short	0x0014


	//----- nvinfo : EIATTR_SW_WAR
	.align		4
.L_25:
        /*0074*/ 	.byte	0x04, 0x36
        /*0076*/ 	.short	(.L_27 - .L_26)
.L_26:
        /*0078*/ 	.word	0x00000008
.L_27:


//--------------------- .nv.info._Z16interleaved_pairPiS_i --------------------------
	.section	.nv.info._Z16interleaved_pairPiS_i,"",@"SHT_CUDA_INFO"
	.sectionflags	@""
	.align	4


	//----- nvinfo : EIATTR_CUDA_API_VERSION
	.align		4
        /*0000*/ 	.byte	0x04, 0x37
        /*0002*/ 	.short	(.L_29 - .L_28)
.L_28:
        /*0004*/ 	.word	0x00000082


	//----- nvinfo : EIATTR_KPARAM_INFO
	.align		4
.L_29:
        /*0008*/ 	.byte	0x04, 0x17
        /*000a*/ 	.short	(.L_31 - .L_30)
.L_30:
        /*000c*/ 	.word	0x00000000
        /*0010*/ 	.short	0x0002
        /*0012*/ 	.short	0x0010
        /*0014*/ 	.byte	0x00, 0xf0, 0x11, 0x00


	//----- nvinfo : EIATTR_KPARAM_INFO
	.align		4
.L_31:
        /*0018*/ 	.byte	0x04, 0x17
        /*001a*/ 	.short	(.L_33 - .L_32)
.L_32:
        /*001c*/ 	.word	0x00000000
        /*0020*/ 	.short	0x0001
        /*0022*/ 	.short	0x0008
        /*0024*/ 	.byte	0x00, 0xf5, 0x21, 0x00


	//----- nvinfo : EIATTR_KPARAM_INFO
	.align		4
.L_33:
        /*0028*/ 	.byte	0x04, 0x17
        /*002a*/ 	.short	(.L_35 - .L_34)
.L_34:
        /*002c*/ 	.word	0x00000000
        /*0030*/ 	.short	0x0000
        /*0032*/ 	.short	0x0000
        /*0034*/ 	.byte	0x00, 0xf5, 0x21, 0x00


	//----- nvinfo : EIATTR_SPARSE_MMA_MASK
	.align		4
.L_35:
        /*0038*/ 	.byte	0x03, 0x50
        /*003a*/ 	.short	0x0000


	//----- nvinfo : EIATTR_MAXREG_COUNT
	.align		4
        /*003c*/ 	.byte	0x03, 0x1b
        /*003e*/ 	.short	0x00ff


	//----- nvinfo : EIATTR_NUM_BARRIERS
	.align		4
        /*0040*/ 	.byte	0x02, 0x4c
        /*0042*/ 	.byte	0x01
	.zero		1


	//----- nvinfo : EIATTR_MERCURY_ISA_VERSION
	.align		4
        /*0044*/ 	.byte	0x03, 0x5f
        /*0046*/ 	.short	0x0101


	//----- nvinfo : EIATTR_VRC_CTA_INIT_COUNT
	.align		4
        /*0048*/ 	.byte	0x02, 0x4a
	.zero		1
	.zero		1


	//----- nvinfo : EIATTR_EXIT_INSTR_OFFSETS
	.align		4
        /*004c*/ 	.byte	0x04, 0x1c
        /*004e*/ 	.short	(.L_37 - .L_36)


	//   ....[0]....
.L_36:
        /*0050*/ 	.word	0x00000070


	//   ....[1]....
        /*0054*/ 	.word	0x000001e0


	//   ....[2]....
        /*0058*/ 	.word	0x00000230


	//----- nvinfo : EIATTR_CRS_STACK_SIZE
	.align		4
.L_37:
        /*005c*/ 	.byte	0x04, 0x1e
        /*005e*/ 	.short	(.L_39 - .L_38)
.L_38:
        /*0060*/ 	.word	0x00000000


	//----- nvinfo : EIATTR_CBANK_PARAM_SIZE
	.align		4
.L_39:
        /*0064*/ 	.byte	0x03, 0x19
        /*0066*/ 	.short	0x0014


	//----- nvinfo : EIATTR_PARAM_CBANK
	.align		4
        /*0068*/ 	.byte	0x04, 0x0a
        /*006a*/ 	.short	(.L_41 - .L_40)
	.align		4
.L_40:
        /*006c*/ 	.word	index@(.nv.constant0._Z16interleaved_pairPiS_i)
        /*0070*/ 	.short	0x0380
        /*0072*/ 	.short	0x0014


	//----- nvinfo : EIATTR_SW_WAR
	.align		4
.L_41:
        /*0074*/ 	.byte	0x04, 0x36
        /*0076*/ 	.short	(.L_43 - .L_42)
.L_42:
        /*0078*/ 	.word	0x00000008
.L_43:


//--------------------- .nv.callgraph             --------------------------
	.section	.nv.callgraph,"",@"SHT_CUDA_CALLGRAPH"
	.align	4
	.sectionentsize	8
	.align		4
        /*0000*/ 	.word	0x00000000
	.align		4
        /*0004*/ 	.word	0xffffffff
	.align		4
        /*0008*/ 	.word	0x00000000
	.align		4
        /*000c*/ 	.word	0xfffffffe
	.align		4
        /*0010*/ 	.word	0x00000000
	.align		4
        /*0014*/ 	.word	0xfffffffd
	.align		4
        /*0018*/ 	.word	0x00000000
	.align		4
        /*001c*/ 	.word	0xfffffffc


//--------------------- .text._Z35reduction_neighbored_pairs_improvedPiS_i --------------------------
	.section	.text._Z35reduction_neighbored_pairs_improvedPiS_i,"ax",@progbits
	.align	128
        .global         _Z35reduction_neighbored_pairs_improvedPiS_i
        .type           _Z35reduction_neighbored_pairs_improvedPiS_i,@function
        .size           _Z35reduction_neighbored_pairs_improvedPiS_i,(.L_x_10 - _Z35reduction_neighbored_pairs_improvedPiS_i)
        .other          _Z35reduction_neighbored_pairs_improvedPiS_i,@"STO_CUDA_ENTRY STV_DEFAULT"
_Z35reduction_neighbored_pairs_improvedPiS_i:
.text._Z35reduction_neighbored_pairs_improvedPiS_i:
[----:B------:R-:W-:Y:S01]  /*0000*/  LDC R1, c[0x0][0x37c] ;  /* 0x0000df00ff017b82 */ /* 0x000fe20000000800 */
[----:B------:R-:W0:Y:S01]  /*0010*/  S2R R15, SR_CTAID.X ;  /* 0x00000000000f7919 */ /* 0x000e220000002500 */
[----:B------:R-:W0:Y:S01]  /*0020*/  LDCU UR7, c[0x0][0x360] ;  /* 0x00006c00ff0777ac */ /* 0x000e220008000800 */
[----:B------:R-:W1:Y:S01]  /*0030*/  S2R R13, SR_TID.X ;  /* 0x00000000000d7919 */ /* 0x000e620000002100 */
[----:B------:R-:W2:Y:S01]  /*0040*/  LDCU UR4, c[0x0][0x390] ;  /* 0x00007200ff0477ac */ /* 0x000ea20008000800 */
[----:B0-----:R-:W-:-:S05]  /*0050*/  IMAD R0, R15, UR7, RZ ;  /* 0x000000070f007c24 */ /* 0x001fca000f8e02ff */
[----:B-1----:R-:W-:-:S04]  /*0060*/  IADD3 R9, PT, PT, R0, R13, RZ ;  /* 0x0000000d00097210 */ /* 0x002fc80007ffe0ff */
[----:B--2---:R-:W-:-:S13]  /*0070*/  ISETP.GT.U32.AND P0, PT, R9, UR4, PT ;  /* 0x0000000409007c0c */ /* 0x004fda000bf04070 */
[----:B------:R-:W-:Y:S05]  /*0080*/  @P0 EXIT ;  /* 0x000000000000094d */ /* 0x000fea0003800000 */
[----:B------:R-:W-:Y:S01]  /*0090*/  UISETP.GE.U32.AND UP0, UPT, UR7, 0x2, UPT ;  /* 0x000000020700788c */ /* 0x000fe2000bf06070 */
[----:B------:R-:W0:Y:S08]  /*00a0*/  LDCU.64 UR8, c[0x0][0x358] ;  /* 0x00006b00ff0877ac */ /* 0x000e300008000a00 */
[----:B------:R-:W-:Y:S05]  /*00b0*/  BRA.U !UP0, `(.L_x_0) ;  /* 0x0000000108587547 */ /* 0x000fea000b800000 */
[----:B------:R-:W1:Y:S01]  /*00c0*/  LDC.64 R2, c[0x0][0x380] ;  /* 0x0000e000ff027b82 */ /* 0x000e620000000a00 */
[----:B------:R-:W-:Y:S01]  /*00d0*/  USHF.R.U32.HI UR6, URZ, 0x1, UR7 ;  /* 0x00000001ff067899 */ /* 0x000fe20008011607 */
[----:B------:R-:W-:Y:S01]  /*00e0*/  UMOV UR4, 0x1 ;  /* 0x0000000100047882 */ /* 0x000fe20000000000 */
[----:B-1----:R-:W-:-:S04]  /*00f0*/  LEA R2, P0, R0, R2, 0x2 ;  /* 0x0000000200027211 */ /* 0x002fc800078010ff */
[----:B------:R-:W-:-:S09]  /*0100*/  LEA.HI.X R3, R0, R3, RZ, 0x2, P0 ;  /* 0x0000000300037211 */ /* 0x000fd200000f14ff */
.L_x_3:
[----:B------:R-:W-:Y:S01]  /*0110*/  USHF.L.U32 UR5, UR4, 0x1, URZ ;  /* 0x0000000104057899 */ /* 0x000fe200080006ff */
[----:B------:R-:W-:Y:S05]  /*0120*/  BSSY.RECONVERGENT B0, `(.L_x_1) ;  /* 0x000000b000007945 */ /* 0x000fea0003800200 */
[----:B-1----:R-:W-:-:S05]  /*0130*/  IMAD R7, R13, UR5, RZ ;  /* 0x000000050d077c24 */ /* 0x002fca000f8e02ff */
[----:B------:R-:W-:-:S13]  /*0140*/  ISETP.GE.U32.AND P0, PT, R7, UR7, PT ;  /* 0x0000000707007c0c */ /* 0x000fda000bf06070 */
[----:B------:R-:W-:Y:S05]  /*0150*/  @P0 BRA `(.L_x_2) ;  /* 0x00000000001c0947 */ /* 0x000fea0003800000 */
[C---:B------:R-:W-:Y:S01]  /*0160*/  IADD3 R5, PT, PT, R7.reuse, UR4, RZ ;  /* 0x0000000407057c10 */ /* 0x040fe2000fffe0ff */
[----:B------:R-:W-:-:S04]  /*0170*/  IMAD.WIDE.U32 R6, R7, 0x4, R2 ;  /* 0x0000000407067825 */ /* 0x000fc800078e0002 */
[----:B------:R-:W-:Y:S01]  /*0180*/  IMAD.WIDE.U32 R4, R5, 0x4, R2 ;  /* 0x0000000405047825 */ /* 0x000fe200078e0002 */
[----:B0-----:R-:W2:Y:S05]  /*0190*/  LDG.E R11, desc[UR8][R6.64] ;  /* 0x00000008060b7981 */ /* 0x001eaa000c1e1900 */
[----:B------:R-:W2:Y:S02]  /*01a0*/  LDG.E R4, desc[UR8][R4.64] ;  /* 0x0000000804047981 */ /* 0x000ea4000c1e1900 */
[----:B--2---:R-:W-:-:S05]  /*01b0*/  IADD3 R11, PT, PT, R4, R11, RZ ;  /* 0x0000000b040b7210 */ /* 0x004fca0007ffe0ff */
[----:B------:R1:W-:Y:S02]  /*01c0*/  STG.E desc[UR8][R6.64], R11 ;  /* 0x0000000b06007986 */ /* 0x0003e4000c101908 */
.L_x_2:
[----:B0-----:R-:W-:Y:S05]  /*01d0*/  BSYNC.RECONVERGENT B0 ;  /* 0x0000000000007941 */ /* 0x001fea0003800200 */
.L_x_1:
[----:B------:R-:W-:Y:S01]  /*01e0*/  BAR.SYNC.DEFER_BLOCKING 0x0 ;  /* 0x0000000000007b1d */ /* 0x000fe20000010000 */
[----:B------:R-:W-:-:S05]  /*01f0*/  UISETP.GT.U32.AND UP0, UPT, UR5, UR6, UPT ;  /* 0x000000060500728c */ /* 0x000fca000bf04070 */
[----:B------:R-:W-:-:S04]  /*0200*/  UMOV UR4, UR5 ;  /* 0x0000000500047c82 */ /* 0x000fc80008000000 */
[----:B------:R-:W-:Y:S05]  /*0210*/  BRA.U !UP0, `(.L_x_3) ;  /* 0xfffffffd08bc7547 */ /* 0x000fea000b83ffff */
.L_x_0:
[----:B------:R-:W-:-:S13]  /*0220*/  ISETP.NE.AND P0, PT, R13, RZ, PT ;  /* 0x000000ff0d00720c */ /* 0x000fda0003f05270 */
[----:B0-----:R-:W-:Y:S05]  /*0230*/  @P0 EXIT ;  /* 0x000000000000094d */ /* 0x001fea0003800000 */
[----:B------:R-:W0:Y:S08]  /*0240*/  LDC.64 R2, c[0x0][0x380] ;  /* 0x0000e000ff027b82 */ /* 0x000e300000000a00 */
[----:B------:R-:W2:Y:S01]  /*0250*/  LDC.64 R4, c[0x0][0x388] ;  /* 0x0000e200ff047b82 */ /* 0x000ea20000000a00 */
[----:B0-----:R-:W-:-:S06]  /*0260*/  IMAD.WIDE.U32 R2, R9, 0x4, R2 ;  /* 0x0000000409027825 */ /* 0x001fcc00078e0002 */
[----:B------:R-:W3:Y:S01]  /*0270*/  LDG.E R3, desc[UR8][R2.64] ;  /* 0x0000000802037981 */ /* 0x000ee2000c1e1900 */
[----:B--2---:R-:W-:-:S05]  /*0280*/  IMAD.WIDE.U32 R4, R15, 0x4, R4 ;  /* 0x000000040f047825 */ /* 0x004fca00078e0004 */
[----:B---3--:R-:W-:Y:S01]  /*0290*/  STG.E desc[UR8][R4.64], R3 ;  /* 0x0000000304007986 */ /* 0x008fe2000c101908 */
[----:B------:R-:W-:Y:S05]  /*02a0*/  EXIT ;  /* 0x000000000000794d */ /* 0x000fea0003800000 */
.L_x_4:
[----:B------:R-:W-:-:S00]  /*02b0*/  BRA `(.L_x_4) ;  /* 0xfffffffc00fc7947 */ /* 0x000fc0000383ffff */
[----:B------:R-:W-:-:S00]  /*02c0*/  NOP ;  /* 0x0000000000007918 */ /* 0x000fc00000000000 */
        /* <DEDUP_REMOVED lines=11> */
.L_x_10:


//--------------------- .text._Z16interleaved_pairPiS_i --------------------------
	.section	.text._Z16interleaved_pairPiS_i,"ax",@progbits
	.align	128
        .global         _Z16interleaved_pairPiS_i
        .type           _Z16interleaved_pairPiS_i,@function
        .size           _Z16interleaved_pairPiS_i,(.L_x_11 - _Z16interleaved_pairPiS_i)
        .other          _Z16interleaved_pairPiS_i,@"STO_CUDA_ENTRY STV_DEFAULT"
_Z16interleaved_pairPiS_i:
.text._Z16interleaved_pairPiS_i:
[----:B------:R-:W-:Y:S01]  /*0000*/  LDC R1, c[0x0][0x37c] ;  /* 0x0000df00ff017b82 */ /* 0x000fe20000000800 */
[----:B------:R-:W0:Y:S01]  /*0010*/  S2R R0, SR_TID.X ;  /* 0x0000000000007919 */ /* 0x000e220000002100 */
[----:B------:R-:W0:Y:S01]  /*0020*/  LDCU UR4, c[0x0][0x360] ;  /* 0x00006c00ff0477ac */ /* 0x000e220008000800 */
[----:B------:R-:W0:Y:S01]  /*0030*/  S2R R13, SR_CTAID.X ;  /* 0x00000000000d7919 */ /* 0x000e220000002500 */
[----:B------:R-:W1:Y:S01]  /*0040*/  LDCU UR5, c[0x0][0x390] ;  /* 0x00007200ff0577ac */ /* 0x000e620008000800 */
[----:B0-----:R-:W-:-:S05]  /*0050*/  IMAD R9, R13, UR4, R0 ;  /* 0x000000040d097c24 */ /* 0x001fca000f8e0200 */
[----:B-1----:R-:W-:-:S13]  /*0060*/  ISETP.GT.U32.AND P0, PT, R9, UR5, PT ;  /* 0x0000000509007c0c */ /* 0x002fda000bf04070 */
[----:B------:R-:W-:Y:S05]  /*0070*/  @P0 EXIT ;  /* 0x000000000000094d */ /* 0x000fea0003800000 */
[----:B------:R-:W0:Y:S01]  /*0080*/  LDC.64 R2, c[0x0][0x380] ;  /* 0x0000e000ff027b82 */ /* 0x000e220000000a00 */
[----:B------:R-:W-:Y:S01]  /*0090*/  UISETP.GE.U32.AND UP0, UPT, UR4, 0x2, UPT ;  /* 0x000000020400788c */ /* 0x000fe2000bf06070 */
[----:B------:R-:W1:Y:S06]  /*00a0*/  LDCU.64 UR6, c[0x0][0x358] ;  /* 0x00006b00ff0677ac */ /* 0x000e6c0008000a00 */
[----:B------:R-:W2:Y:S01]  /*00b0*/  LDC.64 R6, c[0x0][0x380] ;  /* 0x0000e000ff067b82 */ /* 0x000ea20000000a00 */
[----:B0-----:R-:W-:Y:S01]  /*00c0*/  IMAD.WIDE.U32 R2, R9, 0x4, R2 ;  /* 0x0000000409027825 */ /* 0x001fe200078e0002 */
[----:B-1----:R-:W-:Y:S06]  /*00d0*/  BRA.U !UP0, `(.L_x_5) ;  /* 0x00000001083c7547 */ /* 0x002fec000b800000 */
.L_x_8:
[----:B------:R-:W-:Y:S01]  /*00e0*/  USHF.R.U32.HI UR5, URZ, 0x1, UR4 ;  /* 0x00000001ff057899 */ /* 0x000fe20008011604 */
[----:B------:R-:W-:Y:S05]  /*00f0*/  BSSY.RECONVERGENT B0, `(.L_x_6) ;  /* 0x0000009000007945 */ /* 0x000fea0003800200 */
[----:B------:R-:W-:-:S13]  /*0100*/  ISETP.GE.U32.AND P0, PT, R0, UR5, PT ;  /* 0x0000000500007c0c */ /* 0x000fda000bf06070 */
[----:B0-----:R-:W-:Y:S05]  /*0110*/  @P0 BRA `(.L_x_7) ;  /* 0x0000000000180947 */ /* 0x001fea0003800000 */
[----:B------:R-:W-:Y:S01]  /*0120*/  IADD3 R5, PT, PT, R9, UR5, RZ ;  /* 0x0000000509057c10 */ /* 0x000fe2000fffe0ff */
[----:B------:R-:W3:Y:S04]  /*0130*/  LDG.E R11, desc[UR6][R2.64] ;  /* 0x00000006020b7981 */ /* 0x000ee8000c1e1900 */
[----:B--2---:R-:W-:-:S06]  /*0140*/  IMAD.WIDE.U32 R4, R5, 0x4, R6 ;  /* 0x0000000405047825 */ /* 0x004fcc00078e0006 */
[----:B------:R-:W3:Y:S02]  /*0150*/  LDG.E R4, desc[UR6][R4.64] ;  /* 0x0000000604047981 */ /* 0x000ee4000c1e1900 */
[----:B---3--:R-:W-:-:S05]  /*0160*/  IADD3 R11, PT, PT, R4, R11, RZ ;  /* 0x0000000b040b7210 */ /* 0x008fca0007ffe0ff */
[----:B------:R0:W-:Y:S02]  /*0170*/  STG.E desc[UR6][R2.64], R11 ;  /* 0x0000000b02007986 */ /* 0x0001e4000c101906 */
.L_x_7:
[----:B------:R-:W-:Y:S05]  /*0180*/  BSYNC.RECONVERGENT B0 ;  /* 0x0000000000007941 */ /* 0x000fea0003800200 */
.L_x_6:
[----:B------:R-:W-:Y:S01]  /*0190*/  BAR.SYNC.DEFER_BLOCKING 0x0 ;  /* 0x0000000000007b1d */ /* 0x000fe20000010000 */
[----:B------:R-:W-:-:S05]  /*01a0*/  UISETP.GT.U32.AND UP0, UPT, UR4, 0x3, UPT ;  /* 0x000000030400788c */ /* 0x000fca000bf04070 */
[----:B------:R-:W-:-:S04]  /*01b0*/  UMOV UR4, UR5 ;  /* 0x0000000500047c82 */ /* 0x000fc80008000000 */
[----:B------:R-:W-:Y:S05]  /*01c0*/  BRA.U UP0, `(.L_x_8) ;  /* 0xfffffffd00c47547 */ /* 0x000fea000b83ffff */
.L_x_5:
[----:B------:R-:W-:-:S13]  /*01d0*/  ISETP.NE.AND P0, PT, R0, RZ, PT ;  /* 0x000000ff0000720c */ /* 0x000fda0003f05270 */
[----:B------:R-:W-:Y:S05]  /*01e0*/  @P0 EXIT ;  /* 0x000000000000094d */ /* 0x000fea0003800000 */
[----:B0-----:R-:W3:Y:S01]  /*01f0*/  LDG.E R3, desc[UR6][R2.64] ;  /* 0x0000000602037981 */ /* 0x001ee2000c1e1900 */
[----:B------:R-:W0:Y:S02]  /*0200*/  LDC.64 R4, c[0x0][0x388] ;  /* 0x0000e200ff047b82 */ /* 0x000e240000000a00 */
[----:B0-----:R-:W-:-:S05]  /*0210*/  IMAD.WIDE.U32 R4, R13, 0x4, R4 ;  /* 0x000000040d047825 */ /* 0x001fca00078e0004 */
[----:B---3--:R-:W-:Y:S01]  /*0220*/  STG.E desc[UR6][R4.64], R3 ;  /* 0x0000000304007986 */ /* 0x008fe2000c101906 */
[----:B------:R-:W-:Y:S05]  /*0230*/  EXIT ;  /* 0x000000000000794d */ /* 0x000fea0003800000 */
.L_x_9:
        /* <DEDUP_REMOVED lines=12> */
.L_x_11:


//--------------------- .nv.shared.reserved.0     --------------------------
	.section	.nv.shared.reserved.0,"aw",@nobits
	.weak		__nv_reservedSMEM_offset_0_alias
	.size		__nv_reservedSMEM_offset_0_alias, 0, 64
	.other		__nv_reservedSMEM_offset_0_alias,@"STO_CUDA_RESERVED_SHARED STV_DEFAULT"
__nv_reservedSMEM_offset_0_alias:
	.zero		0
	.zero		64


//--------------------- .nv.constant0._Z35reduction_neighbored_pairs_improvedPiS_i --------------------------
	.section	.nv.constant0._Z35reduction_neighbored_pairs_improvedPiS_i,"a",@progbits
	.sectionflags	@""
	.align	4
.nv.constant0._Z35reduction_neighbored_pairs_improvedPiS_i:
	.zero		916


//--------------------- .nv.constant0._Z16interleaved_pairPiS_i --------------------------
	.section	.nv.constant0._Z16interleaved_pairPiS_i,"a",@progbits
	.sectionflags	@""
	.align	4
.nv.constant0._Z16interleaved_pairPiS_i:
	.zero		916


//--------------------- SYMBOLS --------------------------

	.type		.nv.reservedSmem.offset0,@object
	.size		.nv.reservedSmem.offset0,0x4
